	.headerflags	@"EF_CUDA_TEXMODE_UNIFIED EF_CUDA_64BIT_ADDRESS EF_CUDA_ACCELERATORS EF_CUDA_SM90 EF_CUDA_VIRTUAL_SM(EF_CUDA_SM90)"
	.elftype	@"ET_EXEC"


//--------------------- .nv.info                  --------------------------
	.section	.nv.info,"",@"SHT_CUDA_INFO"
	.align	4


	//----- nvinfo : EIATTR_REGCOUNT
	.align		4
        /*0000*/ 	.byte	0x04, 0x2f
        /*0002*/ 	.short	(.L_1 - .L_0)
	.align		4
.L_0:
        /*0004*/ 	.word	index@(triton_poi_fused_cat_1)
        /*0008*/ 	.word	0x00000012


	//----- nvinfo : EIATTR_MIN_STACK_SIZE
	.align		4
.L_1:
        /*000c*/ 	.byte	0x04, 0x12
        /*000e*/ 	.short	(.L_3 - .L_2)
	.align		4
.L_2:
        /*0010*/ 	.word	index@(triton_poi_fused_cat_1)
        /*0014*/ 	.word	0x00000000


	//----- nvinfo : EIATTR_FRAME_SIZE
	.align		4
.L_3:
        /*0018*/ 	.byte	0x04, 0x11
        /*001a*/ 	.short	(.L_5 - .L_4)
	.align		4
.L_4:
        /*001c*/ 	.word	index@(triton_poi_fused_cat_1)
        /*0020*/ 	.word	0x00000000


	//----- nvinfo : EIATTR_MIN_STACK_SIZE
	.align		4
.L_5:
        /*0024*/ 	.byte	0x04, 0x12
        /*0026*/ 	.short	(.L_7 - .L_6)
	.align		4
.L_6:
        /*0028*/ 	.word	index@(triton_poi_fused_cat_1)
        /*002c*/ 	.word	0x00000000
.L_7:


//--------------------- .nv.info.triton_poi_fused_cat_1 --------------------------
	.section	.nv.info.triton_poi_fused_cat_1,"",@"SHT_CUDA_INFO"
	.sectionflags	@""
	.align	4


	//----- nvinfo : EIATTR_CUDA_API_VERSION
	.align		4
        /*0000*/ 	.byte	0x04, 0x37
        /*0002*/ 	.short	(.L_9 - .L_8)
.L_8:
        /*0004*/ 	.word	0x0000007c


	//----- nvinfo : EIATTR_KPARAM_INFO
	.align		4
.L_9:
        /*0008*/ 	.byte	0x04, 0x17
        /*000a*/ 	.short	(.L_11 - .L_10)
.L_10:
        /*000c*/ 	.word	0x00000000
        /*0010*/ 	.short	0x0004
        /*0012*/ 	.short	0x0020
        /*0014*/ 	.byte	0x00, 0xf0, 0x11, 0x00


	//----- nvinfo : EIATTR_KPARAM_INFO
	.align		4
.L_11:
        /*0018*/ 	.byte	0x04, 0x17
        /*001a*/ 	.short	(.L_13 - .L_12)
.L_12:
        /*001c*/ 	.word	0x00000000
        /*0020*/ 	.short	0x0003
        /*0022*/ 	.short	0x0018
        /*0024*/ 	.byte	0x00, 0xf4, 0x21, 0x00


	//----- nvinfo : EIATTR_KPARAM_INFO
	.align		4
.L_13:
        /*0028*/ 	.byte	0x04, 0x17
        /*002a*/ 	.short	(.L_15 - .L_14)
.L_14:
        /*002c*/ 	.word	0x00000000
        /*0030*/ 	.short	0x0002
        /*0032*/ 	.short	0x0010
        /*0034*/ 	.byte	0x00, 0xf4, 0x21, 0x00


	//----- nvinfo : EIATTR_KPARAM_INFO
	.align		4
.L_15:
        /*0038*/ 	.byte	0x04, 0x17
        /*003a*/ 	.short	(.L_17 - .L_16)
.L_16:
        /*003c*/ 	.word	0x00000000
        /*0040*/ 	.short	0x0001
        /*0042*/ 	.short	0x0008
        /*0044*/ 	.byte	0x00, 0xf4, 0x21, 0x00


	//----- nvinfo : EIATTR_KPARAM_INFO
	.align		4
.L_17:
        /*0048*/ 	.byte	0x04, 0x17
        /*004a*/ 	.short	(.L_19 - .L_18)
.L_18:
        /*004c*/ 	.word	0x00000000
        /*0050*/ 	.short	0x0000
        /*0052*/ 	.short	0x0000
        /*0054*/ 	.byte	0x00, 0xf4, 0x21, 0x00


	//----- nvinfo : EIATTR_SPARSE_MMA_MASK
	.align		4
.L_19:
        /*0058*/ 	.byte	0x03, 0x50
        /*005a*/ 	.short	0x0000


	//----- nvinfo : EIATTR_MAXREG_COUNT
	.align		4
        /*005c*/ 	.byte	0x03, 0x1b
        /*005e*/ 	.short	0x00ff


	//----- nvinfo : EIATTR_EXIT_INSTR_OFFSETS
	.align		4
        /*0060*/ 	.byte	0x04, 0x1c
        /*0062*/ 	.short	(.L_21 - .L_20)


	//   ....[0]....
.L_20:
        /*0064*/ 	.word	0x000003d0


	//   ....[1]....
        /*0068*/ 	.word	0x000003f0


	//----- nvinfo : EIATTR_REQNTID
	.align		4
.L_21:
        /*006c*/ 	.byte	0x04, 0x10
        /*006e*/ 	.short	(.L_23 - .L_22)
.L_22:
        /*0070*/ 	.word	0x00000080
        /*0074*/ 	.word	0x00000001
        /*0078*/ 	.word	0x00000001


	//----- nvinfo : EIATTR_CBANK_PARAM_SIZE
	.align		4
.L_23:
        /*007c*/ 	.byte	0x03, 0x19
        /*007e*/ 	.short	0x0024


	//----- nvinfo : EIATTR_PARAM_CBANK
	.align		4
        /*0080*/ 	.byte	0x04, 0x0a
        /*0082*/ 	.short	(.L_25 - .L_24)
	.align		4
.L_24:
        /*0084*/ 	.word	index@(.nv.constant0.triton_poi_fused_cat_1)
        /*0088*/ 	.short	0x0210
        /*008a*/ 	.short	0x0024


	//----- nvinfo : EIATTR_SW_WAR
	.align		4
.L_25:
        /*008c*/ 	.byte	0x04, 0x36
        /*008e*/ 	.short	(.L_27 - .L_26)
.L_26:
        /*0090*/ 	.word	0x00000008
.L_27:


//--------------------- .nv.callgraph             --------------------------
	.section	.nv.callgraph,"",@"SHT_CUDA_CALLGRAPH"
	.align	4
	.sectionentsize	8
	.align		4
        /*0000*/ 	.word	0x00000000
	.align		4
        /*0004*/ 	.word	0xffffffff
	.align		4
        /*0008*/ 	.word	0x00000000
	.align		4
        /*000c*/ 	.word	0xfffffffe
	.align		4
        /*0010*/ 	.word	0x00000000
	.align		4
        /*0014*/ 	.word	0xfffffffd
	.align		4
        /*0018*/ 	.word	0x00000000
	.align		4
        /*001c*/ 	.word	0xfffffffc


//--------------------- .text.triton_poi_fused_cat_1 --------------------------
	.section	.text.triton_poi_fused_cat_1,"ax",@progbits
	.align	128
        .global         triton_poi_fused_cat_1
        .type           triton_poi_fused_cat_1,@function
        .size           triton_poi_fused_cat_1,(.L_x_1 - triton_poi_fused_cat_1)
        .other          triton_poi_fused_cat_1,@"STO_CUDA_ENTRY STV_DEFAULT"
triton_poi_fused_cat_1:
.text.triton_poi_fused_cat_1:
[----:B------:R-:W0:Y:S02]  /*0000*/  LDC R1, c[0x0][0x28] ;  /* 0x00000a00ff017b82 */ /* 0x000e240000000800 */
[----:B------:R-:W1:Y:S01]  /*0010*/  S2R R0, SR_TID.X ;  /* 0x0000000000007919 */ /* 0x000e620000002100 */
[----:B------:R-:W2:Y:S01]  /*0020*/  LDC.64 R4, c[0x0][0x210] ;  /* 0x00008400ff047b82 */ /* 0x000ea20000000a00 */
[----:B------:R-:W-:Y:S01]  /*0030*/  ULDC.64 UR4, c[0x0][0x208] ;  /* 0x0000820000047ab9 */ /* 0x000fe20000000a00 */
[----:B------:R-:W-:Y:S01]  /*0040*/  ULDC.64 UR6, c[0x0][0x220] ;  /* 0x0000880000067ab9 */ /* 0x000fe20000000a00 */
[----:B------:R-:W3:Y:S01]  /*0050*/  S2R R3, SR_CTAID.X ;  /* 0x0000000000037919 */ /* 0x000ee20000002500 */
[----:B-1----:R-:W-:-:S05]  /*0060*/  IMAD.SHL.U32 R0, R0, 0x2, RZ ;  /* 0x0000000200007824 */ /* 0x002fca00078e00ff */
[----:B------:R-:W-:-:S05]  /*0070*/  LOP3.LUT R0, R0, 0xfe, RZ, 0xc0, !PT ;  /* 0x000000fe00007812 */ /* 0x000fca00078ec0ff */
[----:B---3--:R-:W-:-:S04]  /*0080*/  IMAD R0, R3, 0x100, R0 ;  /* 0x0000010003007824 */ /* 0x008fc800078e0200 */
[----:B------:R-:W-:Y:S01]  /*0090*/  IMAD.HI R7, R0, 0x3e0f83e1, RZ ;  /* 0x3e0f83e100077827 */ /* 0x000fe200078e02ff */
[----:B------:R-:W-:-:S04]  /*00a0*/  SHF.R.S32.HI R3, RZ, 0x1f, R0 ;  /* 0x0000001fff037819 */ /* 0x000fc80000011400 */
[----:B------:R-:W-:Y:S02]  /*00b0*/  LEA.HI R8, R3, R0, RZ, 0x4 ;  /* 0x0000000003087211 */ /* 0x000fe400078f20ff */
[----:B------:R-:W-:Y:S02]  /*00c0*/  SHF.R.U32.HI R10, RZ, 0x1f, R7 ;  /* 0x0000001fff0a7819 */ /* 0x000fe40000011607 */
[----:B------:R-:W-:Y:S02]  /*00d0*/  SHF.R.S32.HI R2, RZ, 0x4, R8 ;  /* 0x00000004ff027819 */ /* 0x000fe40000011408 */
[----:B------:R-:W-:Y:S02]  /*00e0*/  LEA.HI.SX32 R13, R7, R10, 0x17 ;  /* 0x0000000a070d7211 */ /* 0x000fe400078fbaff */
[----:B------:R-:W-:Y:S01]  /*00f0*/  LOP3.LUT R11, R8, 0xfffffff0, RZ, 0xc0, !PT ;  /* 0xfffffff0080b7812 */ /* 0x000fe200078ec0ff */
[----:B------:R-:W-:-:S05]  /*0100*/  IMAD.HI R3, R2, 0x3e0f83e1, RZ ;  /* 0x3e0f83e102037827 */ /* 0x000fca00078e02ff */
[----:B------:R-:W-:-:S04]  /*0110*/  SHF.R.U32.HI R6, RZ, 0x1f, R3 ;  /* 0x0000001fff067819 */ /* 0x000fc80000011603 */
[----:B------:R-:W-:Y:S02]  /*0120*/  LEA.HI.SX32 R3, R3, R6, 0x1b ;  /* 0x0000000603037211 */ /* 0x000fe400078fdaff */
[----:B------:R-:W1:Y:S03]  /*0130*/  LDC.64 R6, c[0x0][0x218] ;  /* 0x00008600ff067b82 */ /* 0x000e660000000a00 */
[----:B------:R-:W-:Y:S02]  /*0140*/  IMAD R9, R3, -0x84, R2 ;  /* 0xffffff7c03097824 */ /* 0x000fe400078e0202 */
[----:B------:R-:W-:-:S03]  /*0150*/  IMAD R2, R13, -0x840, R0 ;  /* 0xfffff7c00d027824 */ /* 0x000fc600078e0200 */
[----:B------:R-:W-:Y:S01]  /*0160*/  ISETP.GE.AND P1, PT, R9, 0x80, PT ;  /* 0x000000800900780c */ /* 0x000fe20003f26270 */
[----:B------:R-:W-:-:S03]  /*0170*/  IMAD R3, R13, 0x800, R2 ;  /* 0x000008000d037824 */ /* 0x000fc600078e0202 */
[----:B------:R-:W-:Y:S01]  /*0180*/  ISETP.LT.AND P3, PT, R0, 0x2100, !P1 ;  /* 0x000021000000780c */ /* 0x000fe20004f61270 */
[----:B--2---:R-:W-:Y:S01]  /*0190*/  IMAD.WIDE R4, R3, 0x4, R4 ;  /* 0x0000000403047825 */ /* 0x004fe200078e0204 */
[----:B------:R-:W-:-:S03]  /*01a0*/  CS2R R2, SRZ ;  /* 0x0000000000027805 */ /* 0x000fc6000001ff00 */
[----:B------:R-:W-:Y:S02]  /*01b0*/  IMAD.MOV.U32 R8, RZ, RZ, RZ ;  /* 0x000000ffff087224 */ /* 0x000fe400078e00ff */
[----:B------:R-:W-:Y:S02]  /*01c0*/  IMAD.MOV.U32 R10, RZ, RZ, RZ ;  /* 0x000000ffff0a7224 */ /* 0x000fe400078e00ff */
[----:B------:R-:W-:Y:S02]  /*01d0*/  IMAD.SHL.U32 R13, R13, 0x40, RZ ;  /* 0x000000400d0d7824 */ /* 0x000fe400078e00ff */
[----:B------:R-:W-:Y:S02]  /*01e0*/  IMAD.IADD R11, R0, 0x1, -R11 ;  /* 0x00000001000b7824 */ /* 0x000fe400078e0a0b */
[C---:B-1----:R-:W-:Y:S01]  /*01f0*/  IMAD.WIDE R6, R9.reuse, 0x4, R6 ;  /* 0x0000000409067825 */ /* 0x042fe200078e0206 */
[----:B------:R-:W2:Y:S03]  /*0200*/  @P3 LDG.E.64 R2, desc[UR4][R4.64] ;  /* 0x0000000404023981 */ /* 0x000ea6000c1e1b00 */
[----:B------:R-:W-:Y:S01]  /*0210*/  IMAD.SHL.U32 R12, R9, 0x10, RZ ;  /* 0x00000010090c7824 */ /* 0x000fe200078e00ff */
[----:B------:R-:W3:Y:S01]  /*0220*/  @P3 LDG.E.EL R8, desc[UR4][R6.64] ;  /* 0x0000000406083981 */ /* 0x000ee2000c2e1900 */
[----:B------:R-:W-:-:S02]  /*0230*/  SHF.R.S32.HI R15, RZ, 0x1f, R13 ;  /* 0x0000001fff0f7819 */ /* 0x000fc4000001140d */
[----:B------:R-:W-:Y:S01]  /*0240*/  ISETP.GE.AND P0, PT, R0, 0x2100, PT ;  /* 0x000021000000780c */ /* 0x000fe20003f06270 */
[----:B------:R1:W4:Y:S01]  /*0250*/  @P3 LDG.E.EL R10, desc[UR4][R6.64] ;  /* 0x00000004060a3981 */ /* 0x000322000c2e1900 */
[----:B------:R-:W-:Y:S02]  /*0260*/  IADD3 R13, P4, P5, R12, R11, R13 ;  /* 0x0000000b0c0d7210 */ /* 0x000fe40007d9e00d */
[----:B------:R-:W-:Y:S02]  /*0270*/  SHF.R.S32.HI R11, RZ, 0x1f, R11 ;  /* 0x0000001fff0b7819 */ /* 0x000fe4000001140b */
[----:B------:R-:W-:Y:S02]  /*0280*/  SHF.R.S32.HI R12, RZ, 0x1f, R12 ;  /* 0x0000001fff0c7819 */ /* 0x000fe4000001140c */
[----:B------:R-:W-:Y:S02]  /*0290*/  ISETP.GT.AND P2, PT, R9, 0x7f, !P0 ;  /* 0x0000007f0900780c */ /* 0x000fe40004744270 */
[----:B------:R-:W-:Y:S01]  /*02a0*/  IADD3.X R12, R12, R11, R15, P4, P5 ;  /* 0x0000000b0c0c7210 */ /* 0x000fe200027ea40f */
[----:B-1----:R-:W1:Y:S01]  /*02b0*/  LDC.64 R6, c[0x0][0x228] ;  /* 0x00008a00ff067b82 */ /* 0x002e620000000a00 */
[----:B------:R-:W-:-:S04]  /*02c0*/  LEA R4, P4, R13, UR6, 0x2 ;  /* 0x000000060d047c11 */ /* 0x000fc8000f8810ff */
[----:B------:R-:W-:Y:S02]  /*02d0*/  LEA.HI.X R5, R13, UR7, R12, 0x2, P4 ;  /* 0x000000070d057c11 */ /* 0x000fe4000a0f140c */
[----:B------:R-:W-:-:S06]  /*02e0*/  CS2R R12, SRZ ;  /* 0x00000000000c7805 */ /* 0x000fcc000001ff00 */
[----:B------:R-:W5:Y:S01]  /*02f0*/  @P2 LDG.E.64 R12, desc[UR4][R4.64+-0x2000] ;  /* 0xffe00004040c2981 */ /* 0x000f62000c1e1b00 */
[----:B--2---:R-:W-:Y:S02]  /*0300*/  SEL R2, R2, RZ, P3 ;  /* 0x000000ff02027207 */ /* 0x004fe40001800000 */
[----:B------:R-:W-:Y:S02]  /*0310*/  SEL R3, R3, RZ, P3 ;  /* 0x000000ff03037207 */ /* 0x000fe40001800000 */
[----:B---3--:R-:W-:Y:S02]  /*0320*/  SEL R9, R8, RZ, P3 ;  /* 0x000000ff08097207 */ /* 0x008fe40001800000 */
[----:B----4-:R-:W-:-:S03]  /*0330*/  SEL R10, R10, RZ, P3 ;  /* 0x000000ff0a0a7207 */ /* 0x010fc60001800000 */
[C---:B------:R-:W-:Y:S01]  /*0340*/  FADD R8, R2.reuse, R9 ;  /* 0x0000000902087221 */ /* 0x040fe20000000000 */
[----:B------:R-:W-:Y:S02]  /*0350*/  FSETP.GT.AND P3, PT, R2, -R9, PT ;  /* 0x800000090200720b */ /* 0x000fe40003f64000 */
[C---:B------:R-:W-:Y:S01]  /*0360*/  FSETP.GT.AND P4, PT, R3.reuse, -R10, PT ;  /* 0x8000000a0300720b */ /* 0x040fe20003f84000 */
[----:B------:R-:W-:Y:S01]  /*0370*/  FADD R9, R3, R10 ;  /* 0x0000000a03097221 */ /* 0x000fe20000000000 */
[----:B-1----:R-:W-:-:S09]  /*0380*/  IMAD.WIDE R2, R0, 0x4, R6 ;  /* 0x0000000400027825 */ /* 0x002fd200078e0206 */
[----:B------:R-:W-:Y:S02]  /*0390*/  @!P3 FMUL R8, R8, 0.10000000149011611938 ;  /* 0x3dcccccd0808b820 */ /* 0x000fe40000400000 */
[----:B------:R-:W-:Y:S01]  /*03a0*/  @!P4 FMUL R9, R9, 0.10000000149011611938 ;  /* 0x3dcccccd0909c820 */ /* 0x000fe20000400000 */
[----:B-----5:R-:W-:Y:S02]  /*03b0*/  @P1 SEL R8, R12, RZ, P2 ;  /* 0x000000ff0c081207 */ /* 0x020fe40001000000 */
[----:B------:R-:W-:Y:S01]  /*03c0*/  @P1 SEL R9, R13, RZ, P2 ;  /* 0x000000ff0d091207 */ /* 0x000fe20001000000 */
[----:B------:R-:W-:Y:S06]  /*03d0*/  @P0 EXIT ;  /* 0x000000000000094d */ /* 0x000fec0003800000 */
[----:B------:R-:W-:Y:S01]  /*03e0*/  STG.E.64 desc[UR4][R2.64], R8 ;  /* 0x0000000802007986 */ /* 0x000fe2000c101b04 */
[----:B------:R-:W-:Y:S05]  /*03f0*/  EXIT ;  /* 0x000000000000794d */ /* 0x000fea0003800000 */
.L_x_0:
[----:B------:R-:W-:-:S00]  /*0400*/  BRA `(.L_x_0) ;  /* 0xfffffffc00fc7947 */ /* 0x000fc0000383ffff */
[----:B------:R-:W-:-:S00]  /*0410*/  NOP ;  /* 0x0000000000007918 */ /* 0x000fc00000000000 */
        /* <DEDUP_REMOVED lines=14> */
.L_x_1:


//--------------------- .nv.constant0.triton_poi_fused_cat_1 --------------------------
	.section	.nv.constant0.triton_poi_fused_cat_1,"a",@progbits
	.sectionflags	@""
	.align	4
.nv.constant0.triton_poi_fused_cat_1:
	.zero		564
